	.headerflags	@"EF_CUDA_TEXMODE_UNIFIED EF_CUDA_64BIT_ADDRESS EF_CUDA_ACCELERATORS EF_CUDA_SM90 EF_CUDA_VIRTUAL_SM(EF_CUDA_SM90)"
	.elftype	@"ET_EXEC"


//--------------------- .nv.info                  --------------------------
	.section	.nv.info,"",@"SHT_CUDA_INFO"
	.align	4


	//----- nvinfo : EIATTR_REGCOUNT
	.align		4
        /*0000*/ 	.byte	0x04, 0x2f
        /*0002*/ 	.short	(.L_3 - .L_2)
	.align		4
.L_2:
        /*0004*/ 	.word	index@(triton_poi_fused__native_batch_norm_legit_no_training_convolution_relu_42)
        /*0008*/ 	.word	0x0000001a


	//----- nvinfo : EIATTR_MIN_STACK_SIZE
	.align		4
.L_3:
        /*000c*/ 	.byte	0x04, 0x12
        /*000e*/ 	.short	(.L_5 - .L_4)
	.align		4
.L_4:
        /*0010*/ 	.word	index@(triton_poi_fused__native_batch_norm_legit_no_training_convolution_relu_42)
        /*0014*/ 	.word	0x00000000


	//----- nvinfo : EIATTR_FRAME_SIZE
	.align		4
.L_5:
        /*0018*/ 	.byte	0x04, 0x11
        /*001a*/ 	.short	(.L_7 - .L_6)
	.align		4
.L_6:
        /*001c*/ 	.word	index@(triton_poi_fused__native_batch_norm_legit_no_training_convolution_relu_42)
        /*0020*/ 	.word	0x00000000


	//----- nvinfo : EIATTR_MIN_STACK_SIZE
	.align		4
.L_7:
        /*0024*/ 	.byte	0x04, 0x12
        /*0026*/ 	.short	(.L_9 - .L_8)
	.align		4
.L_8:
        /*0028*/ 	.word	index@(triton_poi_fused__native_batch_norm_legit_no_training_convolution_relu_42)
        /*002c*/ 	.word	0x00000000
.L_9:


//--------------------- .nv.info.triton_poi_fused__native_batch_norm_legit_no_training_convolution_relu_42 --------------------------
	.section	.nv.info.triton_poi_fused__native_batch_norm_legit_no_training_convolution_relu_42,"",@"SHT_CUDA_INFO"
	.sectionflags	@""
	.align	4


	//----- nvinfo : EIATTR_CUDA_API_VERSION
	.align		4
        /*0000*/ 	.byte	0x04, 0x37
        /*0002*/ 	.short	(.L_11 - .L_10)
.L_10:
        /*0004*/ 	.word	0x0000007c


	//----- nvinfo : EIATTR_KPARAM_INFO
	.align		4
.L_11:
        /*0008*/ 	.byte	0x04, 0x17
        /*000a*/ 	.short	(.L_13 - .L_12)
.L_12:
        /*000c*/ 	.word	0x00000000
        /*0010*/ 	.short	0x0007
        /*0012*/ 	.short	0x0038
        /*0014*/ 	.byte	0x00, 0xf0, 0x11, 0x00


	//----- nvinfo : EIATTR_KPARAM_INFO
	.align		4
.L_13:
        /*0018*/ 	.byte	0x04, 0x17
        /*001a*/ 	.short	(.L_15 - .L_14)
.L_14:
        /*001c*/ 	.word	0x00000000
        /*0020*/ 	.short	0x0006
        /*0022*/ 	.short	0x0030
        /*0024*/ 	.byte	0x00, 0xf4, 0x21, 0x00


	//----- nvinfo : EIATTR_KPARAM_INFO
	.align		4
.L_15:
        /*0028*/ 	.byte	0x04, 0x17
        /*002a*/ 	.short	(.L_17 - .L_16)
.L_16:
        /*002c*/ 	.word	0x00000000
        /*0030*/ 	.short	0x0005
        /*0032*/ 	.short	0x0028
        /*0034*/ 	.byte	0x00, 0xf4, 0x21, 0x00


	//----- nvinfo : EIATTR_KPARAM_INFO
	.align		4
.L_17:
        /*0038*/ 	.byte	0x04, 0x17
        /*003a*/ 	.short	(.L_19 - .L_18)
.L_18:
        /*003c*/ 	.word	0x00000000
        /*0040*/ 	.short	0x0004
        /*0042*/ 	.short	0x0020
        /*0044*/ 	.byte	0x00, 0xf4, 0x21, 0x00


	//----- nvinfo : EIATTR_KPARAM_INFO
	.align		4
.L_19:
        /*0048*/ 	.byte	0x04, 0x17
        /*004a*/ 	.short	(.L_21 - .L_20)
.L_20:
        /*004c*/ 	.word	0x00000000
        /*0050*/ 	.short	0x0003
        /*0052*/ 	.short	0x0018
        /*0054*/ 	.byte	0x00, 0xf4, 0x21, 0x00


	//----- nvinfo : EIATTR_KPARAM_INFO
	.align		4
.L_21:
        /*0058*/ 	.byte	0x04, 0x17
        /*005a*/ 	.short	(.L_23 - .L_22)
.L_22:
        /*005c*/ 	.word	0x00000000
        /*0060*/ 	.short	0x0002
        /*0062*/ 	.short	0x0010
        /*0064*/ 	.byte	0x00, 0xf4, 0x21, 0x00


	//----- nvinfo : EIATTR_KPARAM_INFO
	.align		4
.L_23:
        /*0068*/ 	.byte	0x04, 0x17
        /*006a*/ 	.short	(.L_25 - .L_24)
.L_24:
        /*006c*/ 	.word	0x00000000
        /*0070*/ 	.short	0x0001
        /*0072*/ 	.short	0x0008
        /*0074*/ 	.byte	0x00, 0xf4, 0x21, 0x00


	//----- nvinfo : EIATTR_KPARAM_INFO
	.align		4
.L_25:
        /*0078*/ 	.byte	0x04, 0x17
        /*007a*/ 	.short	(.L_27 - .L_26)
.L_26:
        /*007c*/ 	.word	0x00000000
        /*0080*/ 	.short	0x0000
        /*0082*/ 	.short	0x0000
        /*0084*/ 	.byte	0x00, 0xf4, 0x21, 0x00


	//----- nvinfo : EIATTR_SPARSE_MMA_MASK
	.align		4
.L_27:
        /*0088*/ 	.byte	0x03, 0x50
        /*008a*/ 	.short	0x0000


	//----- nvinfo : EIATTR_MAXREG_COUNT
	.align		4
        /*008c*/ 	.byte	0x03, 0x1b
        /*008e*/ 	.short	0x00ff


	//----- nvinfo : EIATTR_EXIT_INSTR_OFFSETS
	.align		4
        /*0090*/ 	.byte	0x04, 0x1c
        /*0092*/ 	.short	(.L_29 - .L_28)


	//   ....[0]....
.L_28:
        /*0094*/ 	.word	0x00000480


	//   ....[1]....
        /*0098*/ 	.word	0x000004a0


	//----- nvinfo : EIATTR_REQNTID
	.align		4
.L_29:
        /*009c*/ 	.byte	0x04, 0x10
        /*009e*/ 	.short	(.L_31 - .L_30)
.L_30:
        /*00a0*/ 	.word	0x00000080
        /*00a4*/ 	.word	0x00000001
        /*00a8*/ 	.word	0x00000001


	//----- nvinfo : EIATTR_CBANK_PARAM_SIZE
	.align		4
.L_31:
        /*00ac*/ 	.byte	0x03, 0x19
        /*00ae*/ 	.short	0x003c


	//----- nvinfo : EIATTR_PARAM_CBANK
	.align		4
        /*00b0*/ 	.byte	0x04, 0x0a
        /*00b2*/ 	.short	(.L_33 - .L_32)
	.align		4
.L_32:
        /*00b4*/ 	.word	index@(.nv.constant0.triton_poi_fused__native_batch_norm_legit_no_training_convolution_relu_42)
        /*00b8*/ 	.short	0x0210
        /*00ba*/ 	.short	0x003c


	//----- nvinfo : EIATTR_SW_WAR
	.align		4
.L_33:
        /*00bc*/ 	.byte	0x04, 0x36
        /*00be*/ 	.short	(.L_35 - .L_34)
.L_34:
        /*00c0*/ 	.word	0x00000008
.L_35:


//--------------------- .nv.callgraph             --------------------------
	.section	.nv.callgraph,"",@"SHT_CUDA_CALLGRAPH"
	.align	4
	.sectionentsize	8
	.align		4
        /*0000*/ 	.word	0x00000000
	.align		4
        /*0004*/ 	.word	0xffffffff
	.align		4
        /*0008*/ 	.word	0x00000000
	.align		4
        /*000c*/ 	.word	0xfffffffe
	.align		4
        /*0010*/ 	.word	0x00000000
	.align		4
        /*0014*/ 	.word	0xfffffffd
	.align		4
        /*0018*/ 	.word	0x00000000
	.align		4
        /*001c*/ 	.word	0xfffffffc


//--------------------- .nv.constant4             --------------------------
	.section	.nv.constant4,"a",@progbits
	.align	8
	.align		8
.nv.constant4:
        /*0000*/ 	.dword	_$_str
	.align		8
        /*0008*/ 	.dword	_$_str_$_2


//--------------------- .text.triton_poi_fused__native_batch_norm_legit_no_training_convolution_relu_42 --------------------------
	.section	.text.triton_poi_fused__native_batch_norm_legit_no_training_convolution_relu_42,"ax",@progbits
	.align	128
        .global         triton_poi_fused__native_batch_norm_legit_no_training_convolution_relu_42
        .type           triton_poi_fused__native_batch_norm_legit_no_training_convolution_relu_42,@function
        .size           triton_poi_fused__native_batch_norm_legit_no_training_convolution_relu_42,(.L_x_1 - triton_poi_fused__native_batch_norm_legit_no_training_convolution_relu_42)
        .other          triton_poi_fused__native_batch_norm_legit_no_training_convolution_relu_42,@"STO_CUDA_ENTRY STV_DEFAULT"
triton_poi_fused__native_batch_norm_legit_no_training_convolution_relu_42:
.text.triton_poi_fused__native_batch_norm_legit_no_training_convolution_relu_42:
[----:B------:R-:W0:Y:S01]  /*0000*/  LDC R1, c[0x0][0x28] ;  /* 0x00000a00ff017b82 */ /* 0x000e220000000800 */
[----:B------:R-:W1:Y:S07]  /*0010*/  S2R R0, SR_TID.X ;  /* 0x0000000000007919 */ /* 0x000e6e0000002100 */
[----:B------:R-:W2:Y:S01]  /*0020*/  LDC.64 R2, c[0x0][0x228] ;  /* 0x00008a00ff027b82 */ /* 0x000ea20000000a00 */
[----:B------:R-:W-:Y:S01]  /*0030*/  CS2R R8, SRZ ;  /* 0x0000000000087805 */ /* 0x000fe2000001ff00 */
[----:B------:R-:W-:Y:S01]  /*0040*/  ULDC.64 UR4, c[0x0][0x208] ;  /* 0x0000820000047ab9 */ /* 0x000fe20000000a00 */
[----:B------:R-:W3:Y:S05]  /*0050*/  S2R R5, SR_CTAID.X ;  /* 0x0000000000057919 */ /* 0x000eea0000002500 */
[----:B------:R-:W4:Y:S08]  /*0060*/  LDC.64 R16, c[0x0][0x218] ;  /* 0x00008600ff107b82 */ /* 0x000f300000000a00 */
[----:B------:R-:W5:Y:S08]  /*0070*/  LDC.64 R18, c[0x0][0x220] ;  /* 0x00008800ff127b82 */ /* 0x000f700000000a00 */
[----:B------:R-:W5:Y:S01]  /*0080*/  LDC.64 R20, c[0x0][0x230] ;  /* 0x00008c00ff147b82 */ /* 0x000f620000000a00 */
[----:B-1----:R-:W-:-:S07]  /*0090*/  SHF.L.U32 R0, R0, 0x1, RZ ;  /* 0x0000000100007819 */ /* 0x002fce00000006ff */
[----:B------:R-:W1:Y:S01]  /*00a0*/  LDC.64 R14, c[0x0][0x238] ;  /* 0x00008e00ff0e7b82 */ /* 0x000e620000000a00 */
[----:B------:R-:W-:-:S04]  /*00b0*/  LOP3.LUT R0, R0, 0xfe, RZ, 0xc0, !PT ;  /* 0x000000fe00007812 */ /* 0x000fc800078ec0ff */
[----:B---3--:R-:W-:-:S04]  /*00c0*/  LEA R0, R5, R0, 0x8 ;  /* 0x0000000005007211 */ /* 0x008fc800078e40ff */
[C---:B------:R-:W-:Y:S01]  /*00d0*/  ISETP.GE.AND P0, PT, R0.reuse, 0x1800, PT ;  /* 0x000018000000780c */ /* 0x040fe20003f06270 */
[----:B------:R-:W-:-:S05]  /*00e0*/  IMAD.HI R4, R0, 0x2aaaaaab, RZ ;  /* 0x2aaaaaab00047827 */ /* 0x000fca00078e02ff */
[----:B------:R-:W-:-:S04]  /*00f0*/  SHF.R.U32.HI R5, RZ, 0x1f, R4 ;  /* 0x0000001fff057819 */ /* 0x000fc80000011604 */
[----:B------:R-:W-:-:S05]  /*0100*/  LEA.HI R5, R4, R5, RZ, 0x1c ;  /* 0x0000000504057211 */ /* 0x000fca00078fe0ff */
[----:B------:R-:W-:Y:S02]  /*0110*/  IMAD R12, R5, -0x60, R0 ;  /* 0xffffffa0050c7824 */ /* 0x000fe400078e0200 */
[----:B------:R-:W3:Y:S02]  /*0120*/  LDC.64 R4, c[0x0][0x210] ;  /* 0x00008400ff047b82 */ /* 0x000ee40000000a00 */
[----:B--2---:R-:W-:-:S05]  /*0130*/  IMAD.WIDE R2, R12, 0x4, R2 ;  /* 0x000000040c027825 */ /* 0x004fca00078e0202 */
[----:B------:R2:W3:Y:S01]  /*0140*/  @!P0 LDG.E.EL.64 R8, desc[UR4][R2.64] ;  /* 0x0000000402088981 */ /* 0x0004e2000c2e1b00 */
[----:B------:R-:W-:Y:S02]  /*0150*/  CS2R R10, SRZ ;  /* 0x00000000000a7805 */ /* 0x000fe4000001ff00 */
[----:B------:R-:W-:Y:S01]  /*0160*/  CS2R R6, SRZ ;  /* 0x0000000000067805 */ /* 0x000fe2000001ff00 */
[----:B----4-:R-:W-:-:S04]  /*0170*/  IMAD.WIDE R16, R12, 0x4, R16 ;  /* 0x000000040c107825 */ /* 0x010fc800078e0210 */
[C---:B-----5:R-:W-:Y:S01]  /*0180*/  IMAD.WIDE R18, R12.reuse, 0x4, R18 ;  /* 0x000000040c127825 */ /* 0x060fe200078e0212 */
[----:B------:R-:W4:Y:S01]  /*0190*/  @!P0 LDG.E.EL.64 R10, desc[UR4][R16.64] ;  /* 0x00000004100a8981 */ /* 0x000f22000c2e1b00 */
[----:B--2---:R-:W-:Y:S02]  /*01a0*/  CS2R R2, SRZ ;  /* 0x0000000000027805 */ /* 0x004fe4000001ff00 */
[----:B0-----:R-:W-:-:S04]  /*01b0*/  IMAD.WIDE R20, R12, 0x4, R20 ;  /* 0x000000040c147825 */ /* 0x001fc800078e0214 */
[----:B-1----:R-:W-:Y:S01]  /*01c0*/  IMAD.WIDE R22, R12, 0x4, R14 ;  /* 0x000000040c167825 */ /* 0x002fe200078e020e */
[----:B------:R0:W2:Y:S03]  /*01d0*/  @!P0 LDG.E.EL.64 R2, desc[UR4][R18.64] ;  /* 0x0000000412028981 */ /* 0x0000a6000c2e1b00 */
[----:B---3--:R-:W-:-:S05]  /*01e0*/  IMAD.WIDE R4, R0, 0x4, R4 ;  /* 0x0000000400047825 */ /* 0x008fca00078e0204 */
[----:B------:R-:W4:Y:S01]  /*01f0*/  @!P0 LDG.E.64 R6, desc[UR4][R4.64] ;  /* 0x0000000404068981 */ /* 0x000f22000c1e1b00 */
[----:B------:R-:W-:Y:S02]  /*0200*/  CS2R R12, SRZ ;  /* 0x00000000000c7805 */ /* 0x000fe4000001ff00 */
[----:B------:R-:W-:-:S04]  /*0210*/  CS2R R14, SRZ ;  /* 0x00000000000e7805 */ /* 0x000fc8000001ff00 */
[----:B------:R-:W3:Y:S04]  /*0220*/  @!P0 LDG.E.EL.64 R12, desc[UR4][R20.64] ;  /* 0x00000004140c8981 */ /* 0x000ee8000c2e1b00 */
[----:B------:R-:W3:Y:S01]  /*0230*/  @!P0 LDG.E.EL.64 R14, desc[UR4][R22.64] ;  /* 0x00000004160e8981 */ /* 0x000ee2000c2e1b00 */
[----:B0-----:R-:W-:Y:S01]  /*0240*/  HFMA2.MMA R18, -RZ, RZ, 1.625, 0 ;  /* 0x3e800000ff127435 */ /* 0x001fe200000001ff */
[----:B------:R-:W-:Y:S01]  /*0250*/  FADD R8, R8, 9.9999997473787516356e-06 ;  /* 0x3727c5ac08087421 */ /* 0x000fe20000000000 */
[----:B------:R-:W-:-:S03]  /*0260*/  FADD R9, R9, 9.9999997473787516356e-06 ;  /* 0x3727c5ac09097421 */ /* 0x000fc60000000000 */
[----:B------:R-:W0:Y:S08]  /*0270*/  MUFU.SQRT R16, R8 ;  /* 0x0000000800107308 */ /* 0x000e300000002000 */
[----:B------:R1:W5:Y:S01]  /*0280*/  MUFU.SQRT R17, R9 ;  /* 0x0000000900117308 */ /* 0x0003620000002000 */
[C---:B0-----:R-:W-:Y:S02]  /*0290*/  FSETP.GT.AND P1, PT, R16.reuse, 8.50705917302346158658e+37, PT ;  /* 0x7e8000001000780b */ /* 0x041fe40003f24000 */
[----:B------:R-:W-:Y:S01]  /*02a0*/  FSETP.GEU.AND P3, PT, R16, 1.175494350822287508e-38, PT ;  /* 0x008000001000780b */ /* 0x000fe20003f6e000 */
[----:B-1----:R-:W0:Y:S01]  /*02b0*/  LDC.64 R8, c[0x0][0x240] ;  /* 0x00009000ff087b82 */ /* 0x002e220000000a00 */
[----:B-----5:R-:W-:-:S02]  /*02c0*/  FSETP.GT.AND P2, PT, R17, 8.50705917302346158658e+37, PT ;  /* 0x7e8000001100780b */ /* 0x020fc40003f44000 */
[----:B------:R-:W-:-:S07]  /*02d0*/  FSETP.GEU.AND P4, PT, R17, 1.175494350822287508e-38, PT ;  /* 0x008000001100780b */ /* 0x000fce0003f8e000 */
[----:B------:R-:W-:-:S04]  /*02e0*/  @P1 FMUL R16, R16, 0.25 ;  /* 0x3e80000010101820 */ /* 0x000fc80000400000 */
[----:B------:R-:W-:Y:S01]  /*02f0*/  @!P3 FMUL R16, R16, 16777216 ;  /* 0x4b8000001010b820 */ /* 0x000fe20000400000 */
[----:B------:R-:W-:-:S04]  /*0300*/  @P2 FMUL R17, R17, 0.25 ;  /* 0x3e80000011112820 */ /* 0x000fc80000400000 */
[----:B------:R-:W-:Y:S01]  /*0310*/  @!P4 FMUL R17, R17, 16777216 ;  /* 0x4b8000001111c820 */ /* 0x000fe20000400000 */
[----:B------:R-:W1:Y:S01]  /*0320*/  MUFU.RCP R16, R16 ;  /* 0x0000001000107308 */ /* 0x000e620000001000 */
[----:B------:R-:W-:-:S07]  /*0330*/  FSEL R19, R18, 1, P1 ;  /* 0x3f80000012137808 */ /* 0x000fce0000800000 */
[----:B------:R-:W5:Y:S01]  /*0340*/  MUFU.RCP R17, R17 ;  /* 0x0000001100117308 */ /* 0x000f620000001000 */
[----:B------:R-:W-:Y:S01]  /*0350*/  FSEL R18, R18, 1, P2 ;  /* 0x3f80000012127808 */ /* 0x000fe20001000000 */
[----:B------:R-:W-:Y:S01]  /*0360*/  @!P3 FMUL R19, R19, 16777216 ;  /* 0x4b8000001313b820 */ /* 0x000fe20000400000 */
[----:B----4-:R-:W-:Y:S01]  /*0370*/  FADD R6, R10, R6 ;  /* 0x000000060a067221 */ /* 0x010fe20000000000 */
[----:B------:R-:W-:Y:S02]  /*0380*/  FADD R7, R11, R7 ;  /* 0x000000070b077221 */ /* 0x000fe40000000000 */
[----:B------:R-:W-:Y:S01]  /*0390*/  @!P4 FMUL R18, R18, 16777216 ;  /* 0x4b8000001212c820 */ /* 0x000fe20000400000 */
[----:B-1----:R-:W-:Y:S01]  /*03a0*/  FMUL R19, R16, R19 ;  /* 0x0000001310137220 */ /* 0x002fe20000400000 */
[----:B--2---:R-:W-:Y:S01]  /*03b0*/  FADD R2, R6, -R2 ;  /* 0x8000000206027221 */ /* 0x004fe20000000000 */
[----:B------:R-:W-:Y:S01]  /*03c0*/  FADD R3, R7, -R3 ;  /* 0x8000000307037221 */ /* 0x000fe20000000000 */
[----:B-----5:R-:W-:-:S02]  /*03d0*/  FMUL R18, R17, R18 ;  /* 0x0000001211127220 */ /* 0x020fc40000400000 */
[----:B------:R-:W-:Y:S02]  /*03e0*/  FMUL R19, R2, R19 ;  /* 0x0000001302137220 */ /* 0x000fe40000400000 */
[----:B------:R-:W-:Y:S02]  /*03f0*/  FMUL R18, R3, R18 ;  /* 0x0000001203127220 */ /* 0x000fe40000400000 */
[----:B---3--:R-:W-:Y:S02]  /*0400*/  FFMA R12, R19, R12, R14 ;  /* 0x0000000c130c7223 */ /* 0x008fe4000000000e */
[----:B------:R-:W-:Y:S01]  /*0410*/  FFMA R13, R18, R13, R15 ;  /* 0x0000000d120d7223 */ /* 0x000fe2000000000f */
[----:B------:R1:W-:Y:S02]  /*0420*/  @!P0 STG.E.64 desc[UR4][R4.64], R6 ;  /* 0x0000000604008986 */ /* 0x0003e4000c101b04 */
[----:B------:R-:W-:Y:S02]  /*0430*/  FSETP.GEU.AND P1, PT, R12, RZ, PT ;  /* 0x000000ff0c00720b */ /* 0x000fe40003f2e000 */
[----:B------:R-:W-:Y:S01]  /*0440*/  FSETP.GEU.AND P2, PT, R13, RZ, PT ;  /* 0x000000ff0d00720b */ /* 0x000fe20003f4e000 */
[----:B0-----:R-:W-:Y:S01]  /*0450*/  IMAD.WIDE R8, R0, 0x4, R8 ;  /* 0x0000000400087825 */ /* 0x001fe200078e0208 */
[----:B------:R-:W-:-:S02]  /*0460*/  FSEL R12, R12, RZ, P1 ;  /* 0x000000ff0c0c7208 */ /* 0x000fc40000800000 */
[----:B------:R-:W-:Y:S01]  /*0470*/  FSEL R13, R13, RZ, P2 ;  /* 0x000000ff0d0d7208 */ /* 0x000fe20001000000 */
[----:B------:R-:W-:Y:S08]  /*0480*/  @P0 EXIT ;  /* 0x000000000000094d */ /* 0x000ff00003800000 */
[----:B------:R-:W-:Y:S01]  /*0490*/  STG.E.64 desc[UR4][R8.64], R12 ;  /* 0x0000000c08007986 */ /* 0x000fe2000c101b04 */
[----:B------:R-:W-:Y:S05]  /*04a0*/  EXIT ;  /* 0x000000000000794d */ /* 0x000fea0003800000 */
.L_x_0:
[----:B------:R-:W-:-:S00]  /*04b0*/  BRA `(.L_x_0) ;  /* 0xfffffffc00fc7947 */ /* 0x000fc0000383ffff */
[----:B------:R-:W-:-:S00]  /*04c0*/  NOP ;  /* 0x0000000000007918 */ /* 0x000fc00000000000 */
        /* <DEDUP_REMOVED lines=11> */
.L_x_1:


//--------------------- .nv.global.init           --------------------------
	.section	.nv.global.init,"aw",@progbits
.nv.global.init:
	.type		_$_str,@object
	.size		_$_str,(_$_str_$_2 - _$_str)
_$_str:
        /*0000*/ 	.byte	0x5f, 0x5f, 0x43, 0x55, 0x44, 0x41, 0x5f, 0x46, 0x54, 0x5a, 0x00
	.type		_$_str_$_2,@object
	.size		_$_str_$_2,(.L_1 - _$_str_$_2)
_$_str_$_2:
        /*000b*/ 	.byte	0x5f, 0x5f, 0x43, 0x55, 0x44, 0x41, 0x5f, 0x50, 0x52, 0x45, 0x43, 0x5f, 0x53, 0x51, 0x52, 0x54
        /*001b*/ 	.byte	0x00
.L_1:


//--------------------- .nv.constant0.triton_poi_fused__native_batch_norm_legit_no_training_convolution_relu_42 --------------------------
	.section	.nv.constant0.triton_poi_fused__native_batch_norm_legit_no_training_convolution_relu_42,"a",@progbits
	.sectionflags	@""
	.align	4
.nv.constant0.triton_poi_fused__native_batch_norm_legit_no_training_convolution_relu_42:
	.zero		588
